	.target	sm_100a

	.elftype	@"ET_EXEC"


//--------------------- .note.nv.tkinfo           --------------------------
	.section	.note.nv.tkinfo,"",@"SHT_NOTE"
	.sectionflags	@"SHF_NOTE_NV_TKINFO"
	.tkinfo
        /*0018*/ 	.word	0x00000081
        /*0030*/ 	.string	""
        /*0030*/ 	.string	"ptxas-blackwell"
        /*0030*/ 	.string	"Cuda compilation tools, release 12.9, V12.9.86"
        /*0030*/ 	.string	"Build cuda_12.9.r12.9/compiler.36037853_0"
        /*0030*/ 	.string	"-v  -suppress-debug-info  -lineinfo  -arch sm_100a "



//--------------------- .note.nv.cuver            --------------------------
	.section	.note.nv.cuver,"",@"SHT_NOTE"
	.sectionflags	@"SHF_NOTE_NV_CUVER"
        /*0018*/ 	.short	0x0001
        /*001a*/ 	.short	0x0064
        /*001c*/ 	.short	0x0001
        /*001e*/ 	.short	0x0000
        /*0020*/ 	.short	0x0001
        /*0022*/ 	.short	0x0000


//--------------------- .nv.info                  --------------------------
	.section	.nv.info,"",@"SHT_CUDA_INFO"
	.align	4


	//----- nvinfo : EIATTR_REGCOUNT
	.align		4
        /*0000*/ 	.byte	0x04, 0x2f
        /*0002*/ 	.short	(.L_4 - .L_3)
	.align		4
.L_3:
        /*0004*/ 	.word	index@(gluon_mma)
        /*0008*/ 	.word	0x0000003e


	//----- nvinfo : EIATTR_FRAME_SIZE
	.align		4
.L_4:
        /*000c*/ 	.byte	0x04, 0x11
        /*000e*/ 	.short	(.L_6 - .L_5)
	.align		4
.L_5:
        /*0010*/ 	.word	index@($__internal_2_$__cuda_sm10x_tcgen05_guardrail_trap_unallocated_columns_being_dealloced)
        /*0014*/ 	.word	0x00000000


	//----- nvinfo : EIATTR_FRAME_SIZE
	.align		4
.L_6:
        /*0018*/ 	.byte	0x04, 0x11
        /*001a*/ 	.short	(.L_8 - .L_7)
	.align		4
.L_7:
        /*001c*/ 	.word	index@($__internal_1_$__cuda_sm10x_tcgen05_guardrail_trap_phase_invalid_during_alloc)
        /*0020*/ 	.word	0x00000000


	//----- nvinfo : EIATTR_FRAME_SIZE
	.align		4
.L_8:
        /*0024*/ 	.byte	0x04, 0x11
        /*0026*/ 	.short	(.L_10 - .L_9)
	.align		4
.L_9:
        /*0028*/ 	.word	index@($__internal_0_$__cuda_sm10x_tcgen05_guardrail_trap_col_being_dealloced_not_returned_by_alloc)
        /*002c*/ 	.word	0x00000000


	//----- nvinfo : EIATTR_FRAME_SIZE
	.align		4
.L_10:
        /*0030*/ 	.byte	0x04, 0x11
        /*0032*/ 	.short	(.L_12 - .L_11)
	.align		4
.L_11:
        /*0034*/ 	.word	index@(gluon_mma)
        /*0038*/ 	.word	0x00000000


	//----- nvinfo : EIATTR_MIN_STACK_SIZE
	.align		4
.L_12:
        /*003c*/ 	.byte	0x04, 0x12
        /*003e*/ 	.short	(.L_14 - .L_13)
	.align		4
.L_13:
        /*0040*/ 	.word	index@(gluon_mma)
        /*0044*/ 	.word	0x00000000
.L_14:


//--------------------- .nv.info.gluon_mma        --------------------------
	.section	.nv.info.gluon_mma,"",@"SHT_CUDA_INFO"
	.sectionflags	@""
	.align	4


	//----- nvinfo : EIATTR_CUDA_API_VERSION
	.align		4
        /*0000*/ 	.byte	0x04, 0x37
        /*0002*/ 	.short	(.L_16 - .L_15)
.L_15:
        /*0004*/ 	.word	0x00000081


	//----- nvinfo : EIATTR_KPARAM_INFO
	.align		4
.L_16:
        /*0008*/ 	.byte	0x04, 0x17
        /*000a*/ 	.short	(.L_18 - .L_17)
.L_17:
        /*000c*/ 	.word	0x00000000
        /*0010*/ 	.short	0x0004
        /*0012*/ 	.short	0x0020
        /*0014*/ 	.byte	0x00, 0xf4, 0x21, 0x00


	//----- nvinfo : EIATTR_KPARAM_INFO
	.align		4
.L_18:
        /*0018*/ 	.byte	0x04, 0x17
        /*001a*/ 	.short	(.L_20 - .L_19)
.L_19:
        /*001c*/ 	.word	0x00000000
        /*0020*/ 	.short	0x0003
        /*0022*/ 	.short	0x0018
        /*0024*/ 	.byte	0x00, 0xf4, 0x21, 0x00


	//----- nvinfo : EIATTR_KPARAM_INFO
	.align		4
.L_20:
        /*0028*/ 	.byte	0x04, 0x17
        /*002a*/ 	.short	(.L_22 - .L_21)
.L_21:
        /*002c*/ 	.word	0x00000000
        /*0030*/ 	.short	0x0002
        /*0032*/ 	.short	0x0010
        /*0034*/ 	.byte	0x00, 0xf4, 0x21, 0x00


	//----- nvinfo : EIATTR_KPARAM_INFO
	.align		4
.L_22:
        /*0038*/ 	.byte	0x04, 0x17
        /*003a*/ 	.short	(.L_24 - .L_23)
.L_23:
        /*003c*/ 	.word	0x00000000
        /*0040*/ 	.short	0x0001
        /*0042*/ 	.short	0x0008
        /*0044*/ 	.byte	0x00, 0xf4, 0x21, 0x00


	//----- nvinfo : EIATTR_KPARAM_INFO
	.align		4
.L_24:
        /*0048*/ 	.byte	0x04, 0x17
        /*004a*/ 	.short	(.L_26 - .L_25)
.L_25:
        /*004c*/ 	.word	0x00000000
        /*0050*/ 	.short	0x0000
        /*0052*/ 	.short	0x0000
        /*0054*/ 	.byte	0x00, 0xf4, 0x21, 0x00


	//----- nvinfo : EIATTR_AT_ENTRY_FRAGMENTS
	.align		4
.L_26:
        /*0058*/ 	.byte	0x04, 0x4f
        /*005a*/ 	.short	(.L_28 - .L_27)


	//   ....[0]....
.L_27:
        /*005c*/ 	.word	0x00000004


	//----- nvinfo : EIATTR_RESERVED_SMEM_USED
	.align		4
.L_28:
        /*0060*/ 	.byte	0x01, 0x41
	.zero		2


	//----- nvinfo : EIATTR_SPARSE_MMA_MASK
	.align		4
        /*0064*/ 	.byte	0x03, 0x50
        /*0066*/ 	.short	0x0000


	//----- nvinfo : EIATTR_TCGEN05_1CTA_USED
	.align		4
        /*0068*/ 	.byte	0x01, 0x51
	.zero		2


	//----- nvinfo : EIATTR_MAXREG_COUNT
	.align		4
        /*006c*/ 	.byte	0x03, 0x1b
        /*006e*/ 	.short	0x00ff


	//----- nvinfo : EIATTR_NUM_BARRIERS
	.align		4
        /*0070*/ 	.byte	0x02, 0x4c
        /*0072*/ 	.byte	0x01
	.zero		1


	//----- nvinfo : EIATTR_INT_WARP_WIDE_INSTR_OFFSETS
	.align		4
        /*0074*/ 	.byte	0x04, 0x31
        /*0076*/ 	.short	(.L_30 - .L_29)


	//   ....[0]....
.L_29:
        /*0078*/ 	.word	0x00000910


	//   ....[1]....
        /*007c*/ 	.word	0x00000980


	//   ....[2]....
        /*0080*/ 	.word	0x00000ea0


	//   ....[3]....
        /*0084*/ 	.word	0x00000eb0


	//   ....[4]....
        /*0088*/ 	.word	0x000015e0


	//   ....[5]....
        /*008c*/ 	.word	0x00001630


	//----- nvinfo : EIATTR_COOP_GROUP_MASK_REGIDS
	.align		4
.L_30:
        /*0090*/ 	.byte	0x04, 0x29
        /*0092*/ 	.short	(.L_32 - .L_31)


	//   ....[0]....
.L_31:
        /*0094*/ 	.word	0xffffffff


	//   ....[1]....
        /*0098*/ 	.word	0xffffffff


	//   ....[2]....
        /*009c*/ 	.word	0xffffffff


	//   ....[3]....
        /*00a0*/ 	.word	0xffffffff


	//----- nvinfo : EIATTR_COOP_GROUP_INSTR_OFFSETS
	.align		4
.L_32:
        /*00a4*/ 	.byte	0x04, 0x28
        /*00a6*/ 	.short	(.L_34 - .L_33)


	//   ....[0]....
.L_33:
        /*00a8*/ 	.word	0x00000050


	//   ....[1]....
        /*00ac*/ 	.word	0x00000310


	//   ....[2]....
        /*00b0*/ 	.word	0x00001470


	//   ....[3]....
        /*00b4*/ 	.word	0x000016e0


	//----- nvinfo : EIATTR_VRC_CTA_INIT_COUNT
	.align		4
.L_34:
        /*00b8*/ 	.byte	0x02, 0x4a
        /*00ba*/ 	.byte	0x80
	.zero		1


	//----- nvinfo : EIATTR_MBARRIER_INSTR_OFFSETS
	.align		4
        /*00bc*/ 	.byte	0x04, 0x39
        /*00be*/ 	.short	(.L_36 - .L_35)


	//   ....[0]....
.L_35:
        /*00c0*/ 	.word	0x00000c20
        /*00c4*/ 	.word	0x000000ff
        /*00c8*/ 	.word	0x00006000
        /*00cc*/ 	.short	0x0100
        /*00ce*/ 	.byte	0x0c
	.zero		1


	//   ....[1]....
        /*00d0*/ 	.word	0x00000f40
        /*00d4*/ 	.word	0x000000ff
        /*00d8*/ 	.word	0x00006000
        /*00dc*/ 	.short	0x010a
        /*00de*/ 	.byte	0x0c
	.zero		1


	//   ....[2]....
        /*00e0*/ 	.word	0x00001090
        /*00e4*/ 	.word	0x000000ff
        /*00e8*/ 	.word	0x00006000
        /*00ec*/ 	.short	0x0108
        /*00ee*/ 	.byte	0x0c
	.zero		1


	//   ....[3]....
        /*00f0*/ 	.word	0x00001700
        /*00f4*/ 	.word	0x000000ff
        /*00f8*/ 	.word	0x00006000
        /*00fc*/ 	.short	0x010a
        /*00fe*/ 	.byte	0x0c
	.zero		1


	//----- nvinfo : EIATTR_NUM_MBARRIERS
	.align		4
.L_36:
        /*0100*/ 	.byte	0x03, 0x38
        /*0102*/ 	.short	0x0001


	//----- nvinfo : EIATTR_EXIT_INSTR_OFFSETS
	.align		4
        /*0104*/ 	.byte	0x04, 0x1c
        /*0106*/ 	.short	(.L_38 - .L_37)


	//   ....[0]....
.L_37:
        /*0108*/ 	.word	0x000016f0


	//----- nvinfo : EIATTR_REQNTID
	.align		4
.L_38:
        /*010c*/ 	.byte	0x04, 0x10
        /*010e*/ 	.short	(.L_40 - .L_39)
.L_39:
        /*0110*/ 	.word	0x00000100
        /*0114*/ 	.word	0x00000001
        /*0118*/ 	.word	0x00000001


	//----- nvinfo : EIATTR_CRS_STACK_SIZE
	.align		4
.L_40:
        /*011c*/ 	.byte	0x04, 0x1e
        /*011e*/ 	.short	(.L_42 - .L_41)
.L_41:
        /*0120*/ 	.word	0x00000000


	//----- nvinfo : EIATTR_CBANK_PARAM_SIZE
	.align		4
.L_42:
        /*0124*/ 	.byte	0x03, 0x19
        /*0126*/ 	.short	0x0028


	//----- nvinfo : EIATTR_PARAM_CBANK
	.align		4
        /*0128*/ 	.byte	0x04, 0x0a
        /*012a*/ 	.short	(.L_44 - .L_43)
	.align		4
.L_43:
        /*012c*/ 	.word	index@(.nv.constant0.gluon_mma)
        /*0130*/ 	.short	0x0380
        /*0132*/ 	.short	0x0028


	//----- nvinfo : EIATTR_SW_WAR
	.align		4
.L_44:
        /*0134*/ 	.byte	0x04, 0x36
        /*0136*/ 	.short	(.L_46 - .L_45)
.L_45:
        /*0138*/ 	.word	0x00000008
.L_46:


//--------------------- .nv.compat                --------------------------
	.section	.nv.compat,"",@"SHT_CUDA_COMPAT_INFO"
	.align	4
        /*0000*/ 	.byte	0x02, 0x02, 0x02, 0x00, 0x02, 0x05, 0x05, 0x00, 0x02, 0x03, 0x00, 0x00, 0x02, 0x06, 0x01, 0x00


//--------------------- .nv.callgraph             --------------------------
	.section	.nv.callgraph,"",@"SHT_CUDA_CALLGRAPH"
	.align	4
	.sectionentsize	8
	.align		4
        /*0000*/ 	.word	0x00000000
	.align		4
        /*0004*/ 	.word	0xffffffff
	.align		4
        /*0008*/ 	.word	0x00000000
	.align		4
        /*000c*/ 	.word	0xfffffffe
	.align		4
        /*0010*/ 	.word	0x00000000
	.align		4
        /*0014*/ 	.word	0xfffffffd
	.align		4
        /*0018*/ 	.word	0x00000000
	.align		4
        /*001c*/ 	.word	0xfffffffc


//--------------------- .text.gluon_mma           --------------------------
	.section	.text.gluon_mma,"ax",@progbits
	.align	128
        .global         gluon_mma
        .type           gluon_mma,@function
        .size           gluon_mma,(.L_x_15 - gluon_mma)
        .other          gluon_mma,@"STO_CUDA_ENTRY STV_DEFAULT"
gluon_mma:
.text.gluon_mma:
[----:B------:R-:W0:Y:S01]  /*0000*/  LDC R1, c[0x0][0x37c] ;  /* 0x0000df00ff017b82 */ /* 0x000e220000000800 */
[----:B------:R-:W1:Y:S02]  /*0010*/  S2R R36, SR_TID.X ;  /* 0x0000000000247919 */ /* 0x000e640000002100 */
[----:B-1----:R-:W-:-:S13]  /*0020*/  ISETP.GE.U32.AND P1, PT, R36, 0x20, PT ;  /* 0x000000202400780c */ /* 0x002fda0003f26070 */
[----:B------:R-:W-:Y:S05]  /*0030*/  @P1 BRA `(.L_x_0) ;  /* 0x0000000000b81947 */ /* 0x000fea0003800000 */
[----:B------:R-:W1:Y:S01]  /*0040*/  S2UR UR6, SR_CgaCtaId ;  /* 0x00000000000679c3 */ /* 0x000e620000008800 */
[----:B------:R-:W-:Y:S01]  /*0050*/  NOP ;  /* 0x0000000000007918 */ /* 0x000fe20000000000 */
[----:B------:R-:W-:Y:S02]  /*0060*/  UMOV UR4, 0x40 ;  /* 0x0000004000047882 */ /* 0x000fe40000000000 */
[----:B-1----:R-:W-:-:S09]  /*0070*/  ULEA UR4, UR6, UR4, 0x18 ;  /* 0x0000000406047291 */ /* 0x002fd2000f8ec0ff */
[----:B------:R-:W1:Y:S01]  /*0080*/  LDS.U8 R0, [UR4] ;  /* 0x00000004ff007984 */ /* 0x000e620008000000 */
[----:B------:R-:W-:Y:S02]  /*0090*/  UMOV UR4, 0x400 ;  /* 0x0000040000047882 */ /* 0x000fe40000000000 */
[----:B------:R-:W-:Y:S01]  /*00a0*/  ULEA UR4, UR6, UR4, 0x18 ;  /* 0x0000000406047291 */ /* 0x000fe2000f8ec0ff */
[----:B-1----:R-:W-:-:S13]  /*00b0*/  ISETP.NE.AND P0, PT, R0, RZ, PT ;  /* 0x000000ff0000720c */ /* 0x002fda0003f05270 */
[----:B------:R-:W-:Y:S05]  /*00c0*/  @P0 BRA `(.L_x_1) ;  /* 0x00000000007c0947 */ /* 0x000fea0003800000 */
[----:B------:R-:W-:-:S13]  /*00d0*/  ELECT P0, URZ, PT ;  /* 0x0000000000ff782f */ /* 0x000fda0003800000 */
[----:B------:R-:W-:Y:S05]  /*00e0*/  @!P0 BRA `(.L_x_2) ;  /* 0x0000000000848947 */ /* 0x000fea0003800000 */
[----:B------:R-:W-:Y:S01]  /*00f0*/  UMOV UR5, 0x2 ;  /* 0x0000000200057882 */ /* 0x000fe20000000000 */
[----:B------:R-:W-:Y:S02]  /*0100*/  IMAD.MOV.U32 R4, RZ, RZ, 0x1 ;  /* 0x00000001ff047424 */ /* 0x000fe400078e00ff */
[----:B------:R-:W-:Y:S02]  /*0110*/  IMAD.MOV.U32 R5, RZ, RZ, 0x3 ;  /* 0x00000003ff057424 */ /* 0x000fe400078e00ff */
[----:B------:R-:W-:Y:S04]  /*0120*/  DEPBAR.LE SB1, 0x36 ;  /* 0x00009d800000791a */ /* 0x000fe80000000000 */
[----:B------:R-:W1:Y:S02]  /*0130*/  UTCATOMSWS.FIND_AND_SET.ALIGN UP0, UR5, UR5 ;  /* 0x00000005000575e3 */ /* 0x000e640008000800 */
[----:B-1----:R-:W-:-:S04]  /*0140*/  PLOP3.LUT P0, PT, PT, PT, UP0, 0x80, 0x8 ;  /* 0x000000000008781c */ /* 0x002fc80003f0f008 */
[----:B------:R-:W-:-:S04]  /*0150*/  SEL R0, RZ, 0xffffffff, !P0 ;  /* 0xffffffffff007807 */ /* 0x000fc80004000000 */
[----:B------:R-:W-:Y:S01]  /*0160*/  ISETP.NE.AND P0, PT, R0, RZ, PT ;  /* 0x000000ff0000720c */ /* 0x000fe20003f05270 */
[----:B------:R-:W-:-:S12]  /*0170*/  IMAD.U32 R0, RZ, RZ, UR5 ;  /* 0x00000005ff007e24 */ /* 0x000fd8000f8e00ff */
[----:B------:R-:W-:Y:S05]  /*0180*/  @P0 BRA `(.L_x_3) ;  /* 0x0000000000240947 */ /* 0x000fea0003800000 */
.L_x_4:
[----:B------:R-:W-:Y:S05]  /*0190*/  NANOSLEEP 0x64 ;  /* 0x000000640000795d */ /* 0x000fea0003800000 */
[----:B------:R-:W-:-:S05]  /*01a0*/  UMOV UR5, 0x2 ;  /* 0x0000000200057882 */ /* 0x000fca0000000000 */
[----:B------:R-:W-:Y:S04]  /*01b0*/  DEPBAR.LE SB1, 0x36 ;  /* 0x00009d800000791a */ /* 0x000fe80000000000 */
[----:B------:R-:W1:Y:S02]  /*01c0*/  UTCATOMSWS.FIND_AND_SET.ALIGN UP0, UR5, UR5 ;  /* 0x00000005000575e3 */ /* 0x000e640008000800 */
[----:B-1----:R-:W-:-:S04]  /*01d0*/  PLOP3.LUT P0, PT, PT, PT, UP0, 0x80, 0x8 ;  /* 0x000000000008781c */ /* 0x002fc80003f0f008 */
[----:B------:R-:W-:-:S04]  /*01e0*/  SEL R0, RZ, 0xffffffff, !P0 ;  /* 0xffffffffff007807 */ /* 0x000fc80004000000 */
[----:B------:R-:W-:Y:S01]  /*01f0*/  ISETP.NE.AND P0, PT, R0, RZ, PT ;  /* 0x000000ff0000720c */ /* 0x000fe20003f05270 */
[----:B------:R-:W-:-:S12]  /*0200*/  IMAD.U32 R0, RZ, RZ, UR5 ;  /* 0x00000005ff007e24 */ /* 0x000fd8000f8e00ff */
[----:B------:R-:W-:Y:S05]  /*0210*/  @!P0 BRA `(.L_x_4) ;  /* 0xfffffffc00dc8947 */ /* 0x000fea000383ffff */
.L_x_3:
[C---:B------:R-:W-:Y:S01]  /*0220*/  VIADD R3, R0.reuse, 0x10 ;  /* 0x0000001000037836 */ /* 0x040fe20000000000 */
[----:B------:R-:W-:Y:S01]  /*0230*/  UMOV UR5, 0x50 ;  /* 0x0000005000057882 */ /* 0x000fe20000000000 */
[----:B------:R-:W-:Y:S01]  /*0240*/  SHF.L.U32 R2, R5, R0, RZ ;  /* 0x0000000005027219 */ /* 0x000fe200000006ff */
[----:B------:R-:W-:Y:S01]  /*0250*/  ULEA UR5, UR6, UR5, 0x18 ;  /* 0x0000000506057291 */ /* 0x000fe2000f8ec0ff */
[----:B------:R-:W-:Y:S01]  /*0260*/  IMAD.SHL.U32 R0, R0, 0x20, RZ ;  /* 0x0000002000007824 */ /* 0x000fe200078e00ff */
[----:B------:R-:W-:-:S04]  /*0270*/  SHF.L.U32 R3, R4, R3, RZ ;  /* 0x0000000304037219 */ /* 0x000fc800000006ff */
[----:B------:R-:W-:-:S05]  /*0280*/  LOP3.LUT R2, R3, R2, RZ, 0xfc, !PT ;  /* 0x0000000203027212 */ /* 0x000fca00078efcff */
[----:B------:R1:W-:Y:S04]  /*0290*/  ATOMS.OR RZ, [UR5], R2 ;  /* 0x00000002ffff798c */ /* 0x0003e8000b000005 */
[----:B------:R1:W-:Y:S01]  /*02a0*/  STS [UR4], R0 ;  /* 0x00000000ff007988 */ /* 0x0003e20008000804 */
[----:B------:R-:W-:Y:S05]  /*02b0*/  BRA `(.L_x_2) ;  /* 0x0000000000107947 */ /* 0x000fea0003800000 */
.L_x_1:
[----:B------:R-:W-:Y:S01]  /*02c0*/  IMAD.MOV.U32 R0, RZ, RZ, -0x1 ;  /* 0xffffffffff007424 */ /* 0x000fe200078e00ff */
[----:B------:R-:W-:-:S04]  /*02d0*/  MOV R2, 0x300 ;  /* 0x0000030000027802 */ /* 0x000fc80000000f00 */
[----:B------:R1:W-:Y:S03]  /*02e0*/  STS [UR4], R0 ;  /* 0x00000000ff007988 */ /* 0x0003e60008000804 */
[----:B01----:R-:W-:Y:S05]  /*02f0*/  CALL.REL.NOINC `($__internal_1_$__cuda_sm10x_tcgen05_guardrail_trap_phase_invalid_during_alloc) ;  /* 0x0000001400187944 */ /* 0x003fea0003c00000 */
.L_x_2:
[----:B------:R-:W-:Y:S05]  /*0300*/  WARPSYNC.ALL ;  /* 0x0000000000007948 */ /* 0x000fea0003800000 */
[----:B------:R-:W-:Y:S01]  /*0310*/  NOP ;  /* 0x0000000000007918 */ /* 0x000fe20000000000 */
.L_x_0:
[----:B------:R-:W2:Y:S08]  /*0320*/  S2UR UR11, SR_CgaCtaId ;  /* 0x00000000000b79c3 */ /* 0x000eb00000008800 */
[----:B------:R-:W-:Y:S01]  /*0330*/  BAR.SYNC.DEFER_BLOCKING 0x0 ;  /* 0x0000000000007b1d */ /* 0x000fe20000010000 */
[C---:B-1----:R-:W-:Y:S01]  /*0340*/  IMAD.SHL.U32 R0, R36.reuse, 0x2, RZ ;  /* 0x0000000224007824 */ /* 0x042fe200078e00ff */
[----:B------:R-:W-:-:S02]  /*0350*/  LOP3.LUT R3, R36, 0x1f, RZ, 0xc0, !PT ;  /* 0x0000001f24037812 */ /* 0x000fc400078ec0ff */
[----:B------:R-:W-:Y:S02]  /*0360*/  LOP3.LUT R38, R36, 0xe0, RZ, 0xc0, !PT ;  /* 0x000000e024267812 */ /* 0x000fe400078ec0ff */
[----:B------:R-:W-:Y:S01]  /*0370*/  UMOV UR4, 0x400 ;  /* 0x0000040000047882 */ /* 0x000fe20000000000 */
[----:B------:R-:W1:Y:S01]  /*0380*/  LDCU.64 UR6, c[0x0][0x380] ;  /* 0x00007000ff0677ac */ /* 0x000e620008000a00 */
[----:B------:R-:W-:Y:S01]  /*0390*/  LOP3.LUT R0, R0, 0x1c0, RZ, 0xc0, !PT ;  /* 0x000001c000007812 */ /* 0x000fe200078ec0ff */
[----:B------:R-:W3:Y:S01]  /*03a0*/  LDC.64 R4, c[0x0][0x380] ;  /* 0x0000e000ff047b82 */ /* 0x000ee20000000a00 */
[----:B------:R-:W-:Y:S01]  /*03b0*/  IMAD.SHL.U32 R2, R38, 0x2, RZ ;  /* 0x0000000226027824 */ /* 0x000fe200078e00ff */
[----:B------:R-:W4:Y:S01]  /*03c0*/  LDCU.64 UR20, c[0x0][0x358] ;  /* 0x00006b00ff1477ac */ /* 0x000f220008000a00 */
[----:B--2---:R-:W-:Y:S01]  /*03d0*/  ULEA UR12, UR11, UR4, 0x18 ;  /* 0x000000040b0c7291 */ /* 0x004fe2000f8ec0ff */
[----:B-1----:R-:W-:-:S04]  /*03e0*/  LEA R6, P0, R0, UR6, 0x1 ;  /* 0x0000000600067c11 */ /* 0x002fc8000f8008ff */
[----:B------:R-:W-:-:S04]  /*03f0*/  LEA.HI.X R7, R0, UR7, RZ, 0x1, P0 ;  /* 0x0000000700077c11 */ /* 0x000fc800080f0cff */
[----:B------:R-:W1:Y:S01]  /*0400*/  LDS R8, [UR12] ;  /* 0x0000000cff087984 */ /* 0x000e620008000800 */
[----:B---3--:R-:W-:-:S04]  /*0410*/  IMAD.WIDE.U32 R4, R2, 0x2, R4 ;  /* 0x0000000202047825 */ /* 0x008fc800078e0004 */
[C---:B------:R-:W-:Y:S01]  /*0420*/  IMAD.WIDE.U32 R6, R3.reuse, 0x2, R6 ;  /* 0x0000000203067825 */ /* 0x040fe200078e0006 */
[----:B------:R-:W-:Y:S03]  /*0430*/  BAR.SYNC.DEFER_BLOCKING 0x0 ;  /* 0x0000000000007b1d */ /* 0x000fe60000010000 */
[----:B------:R-:W-:Y:S01]  /*0440*/  IMAD.WIDE.U32 R4, R3, 0x2, R4 ;  /* 0x0000000203047825 */ /* 0x000fe200078e0004 */
[----:B------:R-:W-:Y:S02]  /*0450*/  SHF.R.U32.HI R37, RZ, 0x1, R38 ;  /* 0x00000001ff257819 */ /* 0x000fe40000011626 */
[----:B----4-:R2:W5:Y:S04]  /*0460*/  LDG.E.U16 R9, desc[UR20][R6.64+0x3c40] ;  /* 0x003c401406097981 */ /* 0x010568000c1e1500 */
[----:B------:R3:W5:Y:S04]  /*0470*/  LDG.E.U16 R11, desc[UR20][R4.64] ;  /* 0x00000014040b7981 */ /* 0x000768000c1e1500 */
[----:B------:R3:W5:Y:S01]  /*0480*/  LDG.E.U16 R13, desc[UR20][R4.64+0x400] ;  /* 0x00040014040d7981 */ /* 0x000762000c1e1500 */
[----:B--2---:R-:W2:Y:S01]  /*0490*/  LDC.64 R6, c[0x0][0x388] ;  /* 0x0000e200ff067b82 */ /* 0x004ea20000000a00 */
[----:B-1----:R-:W-:Y:S01]  /*04a0*/  R2UR UR13, R8 ;  /* 0x00000000080d72ca */ /* 0x002fe200000e0000 */
[----:B------:R-:W-:Y:S01]  /*04b0*/  IMAD R8, R38, 0x2, R3 ;  /* 0x0000000226087824 */ /* 0x000fe200078e0203 */
[----:B------:R3:W5:Y:S03]  /*04c0*/  LDG.E.U16 R25, desc[UR20][R4.64+0x800] ;  /* 0x0008001404197981 */ /* 0x000766000c1e1500 */
[----:B------:R-:W-:Y:S01]  /*04d0*/  IMAD.SHL.U32 R8, R8, 0x2, RZ ;  /* 0x0000000208087824 */ /* 0x000fe200078e00ff */
[----:B------:R3:W5:Y:S04]  /*04e0*/  LDG.E.U16 R27, desc[UR20][R4.64+0xc00] ;  /* 0x000c0014041b7981 */ /* 0x000768000c1e1500 */
[----:B------:R3:W5:Y:S01]  /*04f0*/  LDG.E.U16 R29, desc[UR20][R4.64+0x1000] ;  /* 0x00100014041d7981 */ /* 0x000762000c1e1500 */
[----:B------:R-:W-:-:S03]  /*0500*/  LOP3.LUT R8, R8, R37, RZ, 0x3c, !PT ;  /* 0x0000002508087212 */ /* 0x000fc600078e3cff */
[----:B------:R3:W5:Y:S04]  /*0510*/  LDG.E.U16 R31, desc[UR20][R4.64+0x1400] ;  /* 0x00140014041f7981 */ /* 0x000768000c1e1500 */
[----:B------:R3:W5:Y:S04]  /*0520*/  LDG.E.U16 R33, desc[UR20][R4.64+0x1800] ;  /* 0x0018001404217981 */ /* 0x000768000c1e1500 */
[----:B------:R3:W5:Y:S04]  /*0530*/  LDG.E.U16 R35, desc[UR20][R4.64+0x1c00] ;  /* 0x001c001404237981 */ /* 0x000768000c1e1500 */
[----:B------:R3:W5:Y:S04]  /*0540*/  LDG.E.U16 R39, desc[UR20][R4.64+0x2000] ;  /* 0x0020001404277981 */ /* 0x000768000c1e1500 */
[----:B------:R3:W5:Y:S04]  /*0550*/  LDG.E.U16 R41, desc[UR20][R4.64+0x2400] ;  /* 0x0024001404297981 */ /* 0x000768000c1e1500 */
[----:B------:R3:W5:Y:S04]  /*0560*/  LDG.E.U16 R43, desc[UR20][R4.64+0x2800] ;  /* 0x00280014042b7981 */ /* 0x000768000c1e1500 */
[----:B------:R3:W5:Y:S04]  /*0570*/  LDG.E.U16 R45, desc[UR20][R4.64+0x2c00] ;  /* 0x002c0014042d7981 */ /* 0x000768000c1e1500 */
[----:B------:R3:W5:Y:S04]  /*0580*/  LDG.E.U16 R47, desc[UR20][R4.64+0x3000] ;  /* 0x00300014042f7981 */ /* 0x000768000c1e1500 */
[----:B------:R3:W5:Y:S01]  /*0590*/  LDG.E.U16 R49, desc[UR20][R4.64+0x3400] ;  /* 0x0034001404317981 */ /* 0x000762000c1e1500 */
[----:B--2---:R-:W-:Y:S05]  /*05a0*/  @P1 BRA `(.L_x_5) ;  /* 0x0000000000181947 */ /* 0x004fea0003800000 */
[----:B------:R-:W-:Y:S01]  /*05b0*/  ELECT P0, URZ, PT ;  /* 0x0000000000ff782f */ /* 0x000fe20003800000 */
[----:B------:R-:W-:Y:S01]  /*05c0*/  IMAD.MOV.U32 R10, RZ, RZ, 0x1 ;  /* 0x00000001ff0a7424 */ /* 0x000fe200078e00ff */
[----:B------:R-:W-:Y:S01]  /*05d0*/  UMOV UR4, 0x40 ;  /* 0x0000004000047882 */ /* 0x000fe20000000000 */
[----:B------:R-:W-:Y:S01]  /*05e0*/  UVIRTCOUNT.DEALLOC.SMPOOL 0x80 ;  /* 0x000000800000784c */ /* 0x000fe20000000000 */
[----:B------:R-:W-:-:S09]  /*05f0*/  ULEA UR4, UR11, UR4, 0x18 ;  /* 0x000000040b047291 */ /* 0x000fd2000f8ec0ff */
[----:B------:R1:W-:Y:S03]  /*0600*/  @P0 STS.U8 [UR4], R10 ;  /* 0x0000000aff000988 */ /* 0x0003e60008000004 */
.L_x_5:
[----:B------:R-:W-:Y:S01]  /*0610*/  IMAD.WIDE.U32 R6, R2, 0x2, R6 ;  /* 0x0000000202067825 */ /* 0x000fe200078e0006 */
[----:B-----5:R-:W-:Y:S04]  /*0620*/  STS.U16 [R8+UR12], R11 ;  /* 0x0000000b08007988 */ /* 0x020fe8000800040c */
[----:B------:R2:W-:Y:S01]  /*0630*/  STS.U16 [R8+UR12+0x400], R13 ;  /* 0x0004000d08007988 */ /* 0x0005e2000800040c */
[----:B------:R-:W-:-:S03]  /*0640*/  IMAD.WIDE.U32 R6, R3, 0x2, R6 ;  /* 0x0000000203067825 */ /* 0x000fc600078e0006 */
[----:B------:R-:W4:Y:S04]  /*0650*/  LDG.E.U16 R51, desc[UR20][R4.64+0x3800] ;  /* 0x0038001404337981 */ /* 0x000f28000c1e1500 */
[----:B---3--:R-:W3:Y:S04]  /*0660*/  LDG.E.U16 R53, desc[UR20][R4.64+0x3c00] ;  /* 0x003c001404357981 */ /* 0x008ee8000c1e1500 */
[----:B------:R-:W3:Y:S04]  /*0670*/  LDG.E.U16 R23, desc[UR20][R4.64+0x40] ;  /* 0x0000401404177981 */ /* 0x000ee8000c1e1500 */
        /* <DEDUP_REMOVED lines=9> */
[----:B--2---:R-:W2:Y:S04]  /*0710*/  LDG.E.U16 R13, desc[UR20][R4.64+0x2840] ;  /* 0x00284014040d7981 */ /* 0x004ea8000c1e1500 */
[----:B------:R-:W2:Y:S04]  /*0720*/  LDG.E.U16 R12, desc[UR20][R4.64+0x2c40] ;  /* 0x002c4014040c7981 */ /* 0x000ea8000c1e1500 */
[----:B------:R-:W2:Y:S04]  /*0730*/  LDG.E.U16 R11, desc[UR20][R4.64+0x3040] ;  /* 0x00304014040b7981 */ /* 0x000ea8000c1e1500 */
[----:B-1----:R-:W2:Y:S04]  /*0740*/  LDG.E.U16 R10, desc[UR20][R4.64+0x3440] ;  /* 0x00344014040a7981 */ /* 0x002ea8000c1e1500 */
[----:B------:R-:W2:Y:S04]  /*0750*/  LDG.E.U16 R24, desc[UR20][R4.64+0x3840] ;  /* 0x0038401404187981 */ /* 0x000ea8000c1e1500 */
[----:B------:R1:W-:Y:S04]  /*0760*/  STS.U16 [R8+UR12+0x800], R25 ;  /* 0x0008001908007988 */ /* 0x0003e8000800040c */
[----:B------:R0:W-:Y:S04]  /*0770*/  STS.U16 [R8+UR12+0xc00], R27 ;  /* 0x000c001b08007988 */ /* 0x0001e8000800040c */
[----:B------:R0:W-:Y:S04]  /*0780*/  STS.U16 [R8+UR12+0x1000], R29 ;  /* 0x0010001d08007988 */ /* 0x0001e8000800040c */
[----:B------:R0:W-:Y:S04]  /*0790*/  STS.U16 [R8+UR12+0x1400], R31 ;  /* 0x0014001f08007988 */ /* 0x0001e8000800040c */
[----:B------:R0:W-:Y:S04]  /*07a0*/  STS.U16 [R8+UR12+0x1800], R33 ;  /* 0x0018002108007988 */ /* 0x0001e8000800040c */
[----:B------:R0:W-:Y:S04]  /*07b0*/  STS.U16 [R8+UR12+0x1c00], R35 ;  /* 0x001c002308007988 */ /* 0x0001e8000800040c */
[----:B------:R0:W-:Y:S04]  /*07c0*/  STS.U16 [R8+UR12+0x2000], R39 ;  /* 0x0020002708007988 */ /* 0x0001e8000800040c */
[----:B------:R-:W2:Y:S04]  /*07d0*/  LDG.E.U16 R5, desc[UR20][R6.64] ;  /* 0x0000001406057981 */ /* 0x000ea8000c1e1500 */
[----:B-1----:R-:W2:Y:S04]  /*07e0*/  LDG.E.U16 R25, desc[UR20][R6.64+0x400] ;  /* 0x0004001406197981 */ /* 0x002ea8000c1e1500 */
[----:B0-----:R-:W2:Y:S04]  /*07f0*/  LDG.E.U16 R27, desc[UR20][R6.64+0x800] ;  /* 0x00080014061b7981 */ /* 0x001ea8000c1e1500 */
[----:B------:R-:W2:Y:S04]  /*0800*/  LDG.E.U16 R29, desc[UR20][R6.64+0xc00] ;  /* 0x000c0014061d7981 */ /* 0x000ea8000c1e1500 */
        /* <DEDUP_REMOVED lines=11> */
[----:B------:R-:W2:Y:S01]  /*08c0*/  LDG.E.U16 R40, desc[UR20][R6.64+0x1c40] ;  /* 0x001c401406287981 */ /* 0x000ea2000c1e1500 */
[----:B------:R-:W-:Y:S01]  /*08d0*/  LOP3.LUT P2, RZ, R36, 0xff, RZ, 0xc0, !PT ;  /* 0x000000ff24ff7812 */ /* 0x000fe2000784c0ff */
[----:B------:R-:W-:-:S02]  /*08e0*/  UMOV UR4, 0x1 ;  /* 0x0000000100047882 */ /* 0x000fc40000000000 */
[----:B------:R0:W-:Y:S04]  /*08f0*/  STS.U16 [R8+UR12+0x2400], R41 ;  /* 0x0024002908007988 */ /* 0x0001e8000800040c */
[----:B------:R-:W-:Y:S06]  /*0900*/  STS.U16 [R8+UR12+0x2800], R43 ;  /* 0x0028002b08007988 */ /* 0x000fec000800040c */
[----:B------:R-:W-:Y:S01]  /*0910*/  VOTEU.ALL UP0, P2 ;  /* 0x0000000000ff7886 */ /* 0x000fe20001000000 */
[----:B0-----:R-:W-:-:S04]  /*0920*/  LOP3.LUT R41, R8, 0x40, RZ, 0x3c, !PT ;  /* 0x0000004008297812 */ /* 0x001fc800078e3cff */
[----:B------:R-:W-:-:S04]  /*0930*/  @!UP0 UIADD3 UR4, UPT, UPT, -UR4, 0x100000, URZ ;  /* 0x0010000004048890 */ /* 0x000fc8000fffe1ff */
[----:B------:R-:W-:Y:S02]  /*0940*/  @!UP0 USHF.L.U32 UR5, UR4, 0xb, URZ ;  /* 0x0000000b04058899 */ /* 0x000fe400080006ff */
[----:B------:R-:W-:Y:S01]  /*0950*/  @!UP0 USHF.L.U32 UR4, UR4, 0x1, URZ ;  /* 0x0000000104048899 */ /* 0x000fe200080006ff */
[----:B------:R-:W-:Y:S01]  /*0960*/  SHF.R.U32.HI R42, RZ, 0x5, R36 ;  /* 0x00000005ff2a7819 */ /* 0x000fe20000011624 */
[----:B------:R-:W-:Y:S01]  /*0970*/  STS.U16 [R8+UR12+0x2c00], R45 ;  /* 0x002c002d08007988 */ /* 0x000fe2000800040c */
[----:B------:R-:W-:-:S03]  /*0980*/  VOTEU.ALL UP1, P2 ;  /* 0x0000000000ff7886 */ /* 0x000fc60001020000 */
[----:B------:R-:W-:Y:S01]  /*0990*/  STS.U16 [R8+UR12+0x3000], R47 ;  /* 0x0030002f08007988 */ /* 0x000fe2000800040c */
[----:B------:R-:W-:-:S03]  /*09a0*/  R2UR UR10, R42 ;  /* 0x000000002a0a72ca */ /* 0x000fc600000e0000 */
[----:B------:R-:W-:Y:S10]  /*09b0*/  STS.U16 [R8+UR12+0x3400], R49 ;  /* 0x0034003108007988 */ /* 0x000ff4000800040c */
[----:B------:R-:W-:Y:S01]  /*09c0*/  UISETP.NE.U32.AND UP0, UPT, UR10, URZ, UPT ;  /* 0x000000ff0a00728c */ /* 0x000fe2000bf05070 */
[----:B----4-:R-:W-:Y:S04]  /*09d0*/  STS.U16 [R8+UR12+0x3800], R51 ;  /* 0x0038003308007988 */ /* 0x010fe8000800040c */
[----:B---3--:R-:W-:Y:S04]  /*09e0*/  STS.U16 [R8+UR12+0x3c00], R53 ;  /* 0x003c003508007988 */ /* 0x008fe8000800040c */
[----:B------:R-:W-:Y:S04]  /*09f0*/  STS.U16 [R41+UR12], R23 ;  /* 0x0000001729007988 */ /* 0x000fe8000800040c */
[----:B------:R-:W-:Y:S04]  /*0a00*/  STS.U16 [R41+UR12+0x400], R22 ;  /* 0x0004001629007988 */ /* 0x000fe8000800040c */
        /* <DEDUP_REMOVED lines=8> */
[----:B--2---:R-:W-:Y:S04]  /*0a90*/  STS.U16 [R41+UR12+0x2800], R13 ;  /* 0x0028000d29007988 */ /* 0x004fe8000800040c */
        /* <DEDUP_REMOVED lines=13> */
[----:B------:R0:W-:Y:S04]  /*0b70*/  STS.U16 [R41+UR12+0x4000], R4 ;  /* 0x0040000429007988 */ /* 0x0001e8000800040c */
[----:B------:R1:W-:Y:S04]  /*0b80*/  STS.U16 [R41+UR12+0x4400], R26 ;  /* 0x0044001a29007988 */ /* 0x0003e8000800040c */
[----:B------:R1:W-:Y:S04]  /*0b90*/  STS.U16 [R41+UR12+0x4800], R28 ;  /* 0x0048001c29007988 */ /* 0x0003e8000800040c */
[----:B------:R1:W-:Y:S04]  /*0ba0*/  STS.U16 [R41+UR12+0x4c00], R30 ;  /* 0x004c001e29007988 */ /* 0x0003e8000800040c */
[----:B------:R1:W-:Y:S04]  /*0bb0*/  STS.U16 [R41+UR12+0x5000], R32 ;  /* 0x0050002029007988 */ /* 0x0003e8000800040c */
[----:B------:R1:W-:Y:S04]  /*0bc0*/  STS.U16 [R41+UR12+0x5400], R34 ;  /* 0x0054002229007988 */ /* 0x0003e8000800040c */
[----:B------:R1:W-:Y:S04]  /*0bd0*/  STS.U16 [R41+UR12+0x5800], R39 ;  /* 0x0058002729007988 */ /* 0x0003e8000800040c */
[----:B------:R1:W-:Y:S01]  /*0be0*/  STS.U16 [R41+UR12+0x5c00], R40 ;  /* 0x005c002829007988 */ /* 0x0003e2000800040c */
[----:B------:R2:W-:Y:S06]  /*0bf0*/  MEMBAR.ALL.CTA ;  /* 0x0000000000007992 */ /* 0x0005ec0000008000 */
[----:B--2---:R-:W-:Y:S04]  /*0c00*/  FENCE.VIEW.ASYNC.S ;  /* 0x00000000000073c6 */ /* 0x004fe80000000000 */
[----:B------:R-:W2:Y:S02]  /*0c10*/  FENCE.VIEW.ASYNC.S ;  /* 0x00000000000073c6 */ /* 0x000ea40000000000 */
[----:B--2---:R1:W2:Y:S01]  /*0c20*/  @!UP1 SYNCS.EXCH.64 URZ, [UR12+0x6000], UR4 ;  /* 0x006000040cff95b2 */ /* 0x0042a20008000100 */
[----:B0-----:R-:W-:Y:S01]  /*0c30*/  LOP3.LUT R4, R36, 0xff, RZ, 0xc0, !PT ;  /* 0x000000ff24047812 */ /* 0x001fe200078ec0ff */
[----:B--2---:R-:W-:Y:S06]  /*0c40*/  BAR.SYNC.DEFER_BLOCKING 0x0 ;  /* 0x0000000000007b1d */ /* 0x004fec0000010000 */
[----:B-1----:R-:W-:Y:S05]  /*0c50*/  BRA.U UP0, `(.L_x_6) ;  /* 0x0000000100747547 */ /* 0x002fea000b800000 */
[----:B------:R-:W-:Y:S02]  /*0c60*/  UIADD3 UR4, UPT, UPT, UR12, 0x4000, URZ ;  /* 0x000040000c047890 */ /* 0x000fe4000fffe0ff */
[----:B------:R-:W-:Y:S02]  /*0c70*/  USHF.R.U32.HI UR6, URZ, 0x4, UR12 ;  /* 0x00000004ff067899 */ /* 0x000fe4000801160c */
[----:B------:R-:W-:Y:S02]  /*0c80*/  USHF.R.U32.HI UR4, URZ, 0x4, UR4 ;  /* 0x00000004ff047899 */ /* 0x000fe40008011604 */
[----:B------:R-:W-:Y:S02]  /*0c90*/  USGXT.U32 UR6, UR6, 0xe ;  /* 0x0000000e0606789a */ /* 0x000fe40008000000 */
[----:B------:R-:W-:Y:S02]  /*0ca0*/  USGXT.U32 UR8, UR4, 0xe ;  /* 0x0000000e0408789a */ /* 0x000fe40008000000 */
[----:B------:R-:W-:-:S02]  /*0cb0*/  UIADD3 UR22, UP0, UPT, UR6, 0x2, URZ ;  /* 0x0000000206167890 */ /* 0x000fc4000ff1e0ff */
[----:B------:R-:W-:Y:S01]  /*0cc0*/  UIADD3 UR24, UP1, UPT, UR8, 0x80, URZ ;  /* 0x0000008008187890 */ /* 0x000fe2000ff3e0ff */
[----:B------:R-:W-:Y:S01]  /*0cd0*/  UMOV UR4, URZ ;  /* 0x000000ff00047c82 */ /* 0x000fe20008000000 */
[----:B------:R-:W-:Y:S01]  /*0ce0*/  UMOV UR26, 0x0 ;  /* 0x00000000001a7882 */ /* 0x000fe20000000000 */
[----:B------:R-:W-:Y:S02]  /*0cf0*/  UIADD3.X UR23, UPT, UPT, UR4, 0x40004040, URZ, UP0, !UPT ;  /* 0x4000404004177890 */ /* 0x000fe400087fe4ff */
[----:B------:R-:W-:Y:S02]  /*0d00*/  UIADD3.X UR25, UPT, UPT, UR4, 0x40004040, URZ, UP1, !UPT ;  /* 0x4000404004197890 */ /* 0x000fe40008ffe4ff */
[----:B------:R-:W-:Y:S02]  /*0d10*/  UIADD3.64 UR4, UPT, UPT, UR22, 0x2, URZ ;  /* 0x0000000216047897 */ /* 0x000fe4000fffe0ff */
[----:B------:R-:W-:Y:S02]  /*0d20*/  UIADD3.64 UR14, UPT, UPT, UR24, 0x80, URZ ;  /* 0x00000080180e7897 */ /* 0x000fe4000fffe0ff */
[----:B------:R-:W-:-:S02]  /*0d30*/  UIADD3.64 UR16, UPT, UPT, UR22, 0x4, URZ ;  /* 0x0000000416107897 */ /* 0x000fc4000fffe0ff */
[----:B------:R-:W-:Y:S01]  /*0d40*/  UIADD3.64 UR18, UPT, UPT, UR24, 0x100, URZ ;  /* 0x0000010018127897 */ /* 0x000fe2000fffe0ff */
[----:B------:R-:W-:Y:S01]  /*0d50*/  UMOV UR27, 0x8110490 ;  /* 0x08110490001b7882 */ /* 0x000fe20000000000 */
[----:B------:R-:W-:Y:S01]  /*0d60*/  UMOV UR7, 0x40004040 ;  /* 0x4000404000077882 */ /* 0x000fe20000000000 */
[----:B------:R-:W-:Y:S01]  /*0d70*/  UMOV UR9, 0x40004040 ;  /* 0x4000404000097882 */ /* 0x000fe20000000000 */
[----:B------:R-:W-:Y:S01]  /*0d80*/  UMOV UR28, 0x0 ;  /* 0x00000000001c7882 */ /* 0x000fe20000000000 */
[----:B------:R-:W-:Y:S01]  /*0d90*/  UMOV UR29, 0x8110490 ;  /* 0x08110490001d7882 */ /* 0x000fe20000000000 */
[----:B------:R-:W-:Y:S01]  /*0da0*/  UMOV UR30, 0x0 ;  /* 0x00000000001e7882 */ /* 0x000fe20000000000 */
[----:B------:R-:W-:Y:S01]  /*0db0*/  UMOV UR31, 0x8110490 ;  /* 0x08110490001f7882 */ /* 0x000fe20000000000 */
[----:B------:R0:W-:Y:S01]  /*0dc0*/  UTCHMMA gdesc[UR6], gdesc[UR8], tmem[UR13], tmem[UR26], idesc[UR27], !UPT ;  /* 0x00ff1a08060075ea */ /* 0x0001e2000f80000d */
[----:B------:R-:W-:Y:S01]  /*0dd0*/  UMOV UR32, 0x0 ;  /* 0x0000000000207882 */ /* 0x000fe20000000000 */
[----:B------:R-:W-:Y:S01]  /*0de0*/  UMOV UR33, 0x8110490 ;  /* 0x0811049000217882 */ /* 0x000fe20000000000 */
[----:B------:R0:W-:Y:S01]  /*0df0*/  UTCHMMA gdesc[UR22], gdesc[UR24], tmem[UR13], tmem[UR28], idesc[UR29], UPT ;  /* 0x00ff1c18160075ea */ /* 0x0001e2000b80000d */
[----:B------:R0:W-:Y:S01]  /*0e00*/  UTCHMMA gdesc[UR4], gdesc[UR14], tmem[UR13], tmem[UR30], idesc[UR31], UPT ;  /* 0x00ff1e0e040075ea */ /* 0x0001e2000b80000d */
[----:B------:R0:W-:Y:S01]  /*0e10*/  UTCHMMA gdesc[UR16], gdesc[UR18], tmem[UR13], tmem[UR32], idesc[UR33], UPT ;  /* 0x00ff2012100075ea */ /* 0x0001e2000b80000d */
[----:B------:R-:W-:Y:S01]  /*0e20*/  NOP ;  /* 0x0000000000007918 */ /* 0x000fe20000000000 */
.L_x_6:
[----:B------:R-:W-:Y:S02]  /*0e30*/  ELECT P0, URZ, PT ;  /* 0x0000000000ff782f */ /* 0x000fe40003800000 */
[----:B------:R-:W-:Y:S01]  /*0e40*/  LOP3.LUT R39, R36, 0x7, RZ, 0xc0, !PT ;  /* 0x0000000724277812 */ /* 0x000fe200078ec0ff */
[----:B0-----:R-:W-:Y:S01]  /*0e50*/  UIADD3 UR4, UPT, UPT, UR12, 0x6000, URZ ;  /* 0x000060000c047890 */ /* 0x001fe2000fffe0ff */
[----:B------:R-:W-:Y:S01]  /*0e60*/  ISETP.LT.U32.AND P0, PT, R4, 0x20, P0 ;  /* 0x000000200400780c */ /* 0x000fe20000701070 */
[----:B------:R-:W-:Y:S01]  /*0e70*/  UMOV UR5, URZ ;  /* 0x000000ff00057c82 */ /* 0x000fe20008000000 */
[----:B------:R-:W-:-:S05]  /*0e80*/  IMAD.SHL.U32 R4, R36, 0x10, RZ ;  /* 0x0000001024047824 */ /* 0x000fca00078e00ff */
[----:B------:R-:W-:-:S06]  /*0e90*/  LOP3.LUT R40, R4, 0xff0, RZ, 0xc0, !PT ;  /* 0x00000ff004287812 */ /* 0x000fcc00078ec0ff */
[----:B------:R-:W-:Y:S01]  /*0ea0*/  VOTEU.ANY UP0, P0 ;  /* 0x0000000000ff7886 */ /* 0x000fe20000000100 */
[----:B------:R-:W-:-:S04]  /*0eb0*/  VOTEU.ANY UP1, P0 ;  /* 0x0000000000ff7886 */ /* 0x000fc80000020100 */
[----:B------:R-:W-:Y:S01]  /*0ec0*/  @UP0 UMOV UR6, UR4 ;  /* 0x0000000400060c82 */ /* 0x000fe20008000000 */
[----:B------:R-:W-:Y:S01]  /*0ed0*/  USHF.L.U32 UR4, UR10, 0x15, URZ ;  /* 0x000000150a047899 */ /* 0x000fe200080006ff */
[----:B------:R0:W-:Y:S01]  /*0ee0*/  @UP1 UTCBAR [UR6], URZ ;  /* 0x000000ff060013e9 */ /* 0x0001e200080000ff */
[----:B------:R-:W-:Y:S01]  /*0ef0*/  BAR.SYNC.DEFER_BLOCKING 0x0 ;  /* 0x0000000000007b1d */ /* 0x000fe20000010000 */
[----:B------:R-:W-:Y:S02]  /*0f00*/  USHF.L.U32 UR5, UR10, 0x3, URZ ;  /* 0x000000030a057899 */ /* 0x000fe400080006ff */
[----:B------:R-:W-:Y:S02]  /*0f10*/  ULOP3.LUT UR4, UR4, 0x600000, URZ, 0xc0, !UPT ;  /* 0x0060000004047892 */ /* 0x000fe4000f8ec0ff */
[----:B------:R-:W-:-:S04]  /*0f20*/  ULOP3.LUT UR5, UR5, 0x20, URZ, 0xc0, !UPT ;  /* 0x0000002005057892 */ /* 0x000fc8000f8ec0ff */
[----:B------:R-:W-:Y:S01]  /*0f30*/  UIADD3 UR4, UPT, UPT, UR5, UR4, UR13 ;  /* 0x0000000405047290 */ /* 0x000fe2000fffe00d */
[----:B------:R-:W1:Y:S02]  /*0f40*/  SYNCS.PHASECHK.TRANS64.TRYWAIT P0, [UR12+0x6000], RZ ;  /* 0x006000ffff0075a7 */ /* 0x000e64000800110c */
[----:B01----:R-:W-:Y:S09]  /*0f50*/  @!P0 BRA `(.L_x_7) ;  /* 0x0000000400e88947 */ /* 0x003ff20003800000 */
.L_x_11:
[----:B------:R-:W-:Y:S01]  /*0f60*/  BAR.SYNC.DEFER_BLOCKING 0x0 ;  /* 0x0000000000007b1d */ /* 0x000fe20000010000 */
[----:B------:R-:W-:Y:S02]  /*0f70*/  IMAD R41, R38, 0x8, R39 ;  /* 0x0000000826297824 */ /* 0x000fe400078e0227 */
[C---:B------:R-:W-:Y:S02]  /*0f80*/  IMAD.SHL.U32 R38, R36.reuse, 0x100, RZ ;  /* 0x0000010024267824 */ /* 0x040fe400078e00ff */
[----:B------:R-:W-:Y:S02]  /*0f90*/  IMAD.SHL.U32 R36, R36, 0x8, RZ ;  /* 0x0000000824247824 */ /* 0x000fe400078e00ff */
[----:B------:R-:W-:Y:S01]  /*0fa0*/  IMAD R40, R39, 0x1000, R40 ;  /* 0x0000100027287824 */ /* 0x000fe200078e0228 */
[----:B------:R-:W0:Y:S01]  /*0fb0*/  LDTM.x32 R4, tmem[UR4] ;  /* 0x00000004000479ee */ /* 0x000e2200082c0000 */
[----:B------:R-:W-:Y:S01]  /*0fc0*/  LOP3.LUT R38, R38, 0x800, RZ, 0xc0, !PT ;  /* 0x0000080026267812 */ /* 0x000fe200078ec0ff */
[----:B------:R-:W1:Y:S01]  /*0fd0*/  LDCU.64 UR4, c[0x0][0x390] ;  /* 0x00007200ff0477ac */ /* 0x000e620008000a00 */
[----:B------:R-:W-:Y:S01]  /*0fe0*/  LOP3.LUT R39, R36, 0x80, RZ, 0xc0, !PT ;  /* 0x0000008024277812 */ /* 0x000fe200078ec0ff */
[----:B------:R-:W-:Y:S01]  /*0ff0*/  IMAD.SHL.U32 R36, R41, 0x10, RZ ;  /* 0x0000001029247824 */ /* 0x000fe200078e00ff */
[----:B------:R-:W-:Y:S01]  /*1000*/  LOP3.LUT R56, R40, 0x40, RZ, 0x3c, !PT ;  /* 0x0000004028387812 */ /* 0x000fe200078e3cff */
[----:B------:R-:W-:Y:S01]  /*1010*/  IMAD.SHL.U32 R2, R2, 0x4, RZ ;  /* 0x0000000402027824 */ /* 0x000fe200078e00ff */
[----:B------:R-:W-:Y:S01]  /*1020*/  IADD3 R39, PT, PT, R39, UR12, R38 ;  /* 0x0000000c27277c10 */ /* 0x000fe2000fffe026 */
[----:B------:R-:W-:Y:S01]  /*1030*/  IMAD.SHL.U32 R0, R0, 0x4, RZ ;  /* 0x0000000400007824 */ /* 0x000fe200078e00ff */
[----:B------:R-:W-:-:S02]  /*1040*/  LOP3.LUT R36, R36, R37, RZ, 0x3c, !PT ;  /* 0x0000002524247212 */ /* 0x000fc400078e3cff */
[C---:B------:R-:W-:Y:S02]  /*1050*/  LOP3.LUT R37, R40.reuse, 0x10, RZ, 0x3c, !PT ;  /* 0x0000001028257812 */ /* 0x040fe400078e3cff */
[----:B------:R-:W-:Y:S01]  /*1060*/  LOP3.LUT R38, R40, 0x20, RZ, 0x3c, !PT ;  /* 0x0000002028267812 */ /* 0x000fe200078e3cff */
[----:B------:R-:W-:Y:S01]  /*1070*/  IMAD.IADD R36, R36, 0x1, R39 ;  /* 0x0000000124247824 */ /* 0x000fe200078e0227 */
[C---:B------:R-:W-:Y:S01]  /*1080*/  LOP3.LUT R39, R40.reuse, 0x30, RZ, 0x3c, !PT ;  /* 0x0000003028277812 */ /* 0x040fe200078e3cff */
[----:B------:R-:W0:Y:S01]  /*1090*/  @!P2 SYNCS.CCTL.IV [UR12+0x6000] ;  /* 0x00600000ff00a9b1 */ /* 0x000e22000800000c */
[----:B------:R-:W-:Y:S01]  /*10a0*/  NOP ;  /* 0x0000000000007918 */ /* 0x000fe20000000000 */
[----:B0-----:R-:W-:Y:S01]  /*10b0*/  BAR.SYNC.DEFER_BLOCKING 0x0 ;  /* 0x0000000000007b1d */ /* 0x001fe20000010000 */
[C---:B------:R-:W-:Y:S02]  /*10c0*/  LOP3.LUT R57, R40.reuse, 0x50, RZ, 0x3c, !PT ;  /* 0x0000005028397812 */ /* 0x040fe400078e3cff */
[----:B------:R-:W-:-:S02]  /*10d0*/  LOP3.LUT R58, R40, 0x60, RZ, 0x3c, !PT ;  /* 0x00000060283a7812 */ /* 0x000fc400078e3cff */
[----:B------:R-:W-:Y:S01]  /*10e0*/  LOP3.LUT R59, R40, 0x70, RZ, 0x3c, !PT ;  /* 0x00000070283b7812 */ /* 0x000fe200078e3cff */
[----:B------:R-:W-:Y:S04]  /*10f0*/  STS.128 [R40+UR12], R4 ;  /* 0x0000000428007988 */ /* 0x000fe80008000c0c */
[----:B------:R-:W-:Y:S04]  /*1100*/  STS.128 [R37+UR12], R8 ;  /* 0x0000000825007988 */ /* 0x000fe80008000c0c */
[----:B------:R-:W-:Y:S04]  /*1110*/  STS.128 [R38+UR12], R12 ;  /* 0x0000000c26007988 */ /* 0x000fe80008000c0c */
[----:B------:R0:W-:Y:S04]  /*1120*/  STS.128 [R39+UR12], R16 ;  /* 0x0000001027007988 */ /* 0x0001e80008000c0c */
[----:B------:R-:W-:Y:S04]  /*1130*/  STS.128 [R56+UR12], R20 ;  /* 0x0000001438007988 */ /* 0x000fe80008000c0c */
[----:B------:R-:W-:Y:S04]  /*1140*/  STS.128 [R57+UR12], R24 ;  /* 0x0000001839007988 */ /* 0x000fe80008000c0c */
[----:B------:R-:W-:Y:S04]  /*1150*/  STS.128 [R58+UR12], R28 ;  /* 0x0000001c3a007988 */ /* 0x000fe80008000c0c */
[----:B------:R-:W-:Y:S01]  /*1160*/  STS.128 [R59+UR12], R32 ;  /* 0x000000203b007988 */ /* 0x000fe20008000c0c */
[----:B0-----:R-:W-:Y:S01]  /*1170*/  IMAD.SHL.U32 R17, R3, 0x4, RZ ;  /* 0x0000000403117824 */ /* 0x001fe200078e00ff */
[----:B------:R-:W-:Y:S04]  /*1180*/  BAR.SYNC.DEFER_BLOCKING 0x0 ;  /* 0x0000000000007b1d */ /* 0x000fe80000010000 */
[----:B-1----:R-:W-:-:S04]  /*1190*/  IADD3 R2, P0, P2, R17, UR4, R2 ;  /* 0x0000000411027c10 */ /* 0x002fc8000fa1e002 */
[----:B------:R-:W-:Y:S02]  /*11a0*/  IADD3.X R3, PT, PT, RZ, UR5, RZ, P0, P2 ;  /* 0x00000005ff037c10 */ /* 0x000fe400087e44ff */
[----:B------:R-:W-:-:S04]  /*11b0*/  IADD3 R16, P0, P2, R17, UR4, R0 ;  /* 0x0000000411107c10 */ /* 0x000fc8000fa1e000 */
[----:B------:R-:W-:Y:S01]  /*11c0*/  IADD3.X R17, PT, PT, RZ, UR5, RZ, P0, P2 ;  /* 0x00000005ff117c10 */ /* 0x000fe200087e44ff */
[----:B------:R-:W0:Y:S04]  /*11d0*/  LDSM.16.M88.4 R52, [R36] ;  /* 0x000000002434783b */ /* 0x000e280000000200 */
[----:B------:R-:W1:Y:S04]  /*11e0*/  LDSM.16.M88.4 R48, [R36+0x100] ;  /* 0x000100002430783b */ /* 0x000e680000000200 */
[----:B------:R-:W2:Y:S04]  /*11f0*/  LDSM.16.M88.4 R44, [R36+0x200] ;  /* 0x00020000242c783b */ /* 0x000ea80000000200 */
[----:B------:R-:W3:Y:S04]  /*1200*/  LDSM.16.M88.4 R40, [R36+0x300] ;  /* 0x000300002428783b */ /* 0x000ee80000000200 */
[----:B------:R-:W4:Y:S04]  /*1210*/  LDSM.16.M88.4 R12, [R36+0x400] ;  /* 0x00040000240c783b */ /* 0x000f280000000200 */
[----:B------:R-:W5:Y:S04]  /*1220*/  LDSM.16.M88.4 R8, [R36+0x500] ;  /* 0x000500002408783b */ /* 0x000f680000000200 */
[----:B------:R-:W2:Y:S04]  /*1230*/  LDSM.16.M88.4 R4, [R36+0x600] ;  /* 0x000600002404783b */ /* 0x000ea80000000200 */
[----:B------:R-:W2:Y:S04]  /*1240*/  LDSM.16.M88.4 R20, [R36+0x700] ;  /* 0x000700002414783b */ /* 0x000ea80000000200 */
[----:B0-----:R0:W-:Y:S04]  /*1250*/  STG.E desc[UR20][R2.64], R52 ;  /* 0x0000003402007986 */ /* 0x0011e8000c101914 */
[----:B------:R0:W-:Y:S04]  /*1260*/  STG.E desc[UR20][R2.64+0x80], R53 ;  /* 0x0000803502007986 */ /* 0x0001e8000c101914 */
[----:B------:R0:W-:Y:S04]  /*1270*/  STG.E desc[UR20][R2.64+0x800], R54 ;  /* 0x0008003602007986 */ /* 0x0001e8000c101914 */
[----:B------:R0:W-:Y:S04]  /*1280*/  STG.E desc[UR20][R2.64+0x880], R55 ;  /* 0x0008803702007986 */ /* 0x0001e8000c101914 */
[----:B-1----:R0:W-:Y:S04]  /*1290*/  STG.E desc[UR20][R2.64+0x1000], R48 ;  /* 0x0010003002007986 */ /* 0x0021e8000c101914 */
[----:B------:R0:W-:Y:S04]  /*12a0*/  STG.E desc[UR20][R2.64+0x1080], R49 ;  /* 0x0010803102007986 */ /* 0x0001e8000c101914 */
[----:B------:R0:W-:Y:S04]  /*12b0*/  STG.E desc[UR20][R2.64+0x1800], R50 ;  /* 0x0018003202007986 */ /* 0x0001e8000c101914 */
[----:B------:R0:W-:Y:S04]  /*12c0*/  STG.E desc[UR20][R2.64+0x1880], R51 ;  /* 0x0018803302007986 */ /* 0x0001e8000c101914 */
[----:B--2---:R0:W-:Y:S04]  /*12d0*/  STG.E desc[UR20][R2.64+0x2000], R44 ;  /* 0x0020002c02007986 */ /* 0x0041e8000c101914 */
[----:B------:R0:W-:Y:S04]  /*12e0*/  STG.E desc[UR20][R2.64+0x2080], R45 ;  /* 0x0020802d02007986 */ /* 0x0001e8000c101914 */
[----:B------:R0:W-:Y:S04]  /*12f0*/  STG.E desc[UR20][R2.64+0x2800], R46 ;  /* 0x0028002e02007986 */ /* 0x0001e8000c101914 */
[----:B------:R0:W-:Y:S04]  /*1300*/  STG.E desc[UR20][R2.64+0x2880], R47 ;  /* 0x0028802f02007986 */ /* 0x0001e8000c101914 */
[----:B---3--:R0:W-:Y:S04]  /*1310*/  STG.E desc[UR20][R2.64+0x3000], R40 ;  /* 0x0030002802007986 */ /* 0x0081e8000c101914 */
[----:B------:R0:W-:Y:S04]  /*1320*/  STG.E desc[UR20][R2.64+0x3080], R41 ;  /* 0x0030802902007986 */ /* 0x0001e8000c101914 */
[----:B------:R0:W-:Y:S04]  /*1330*/  STG.E desc[UR20][R2.64+0x3800], R42 ;  /* 0x0038002a02007986 */ /* 0x0001e8000c101914 */
[----:B------:R0:W-:Y:S04]  /*1340*/  STG.E desc[UR20][R2.64+0x3880], R43 ;  /* 0x0038802b02007986 */ /* 0x0001e8000c101914 */
[----:B----4-:R0:W-:Y:S04]  /*1350*/  STG.E desc[UR20][R2.64+0x4000], R12 ;  /* 0x0040000c02007986 */ /* 0x0101e8000c101914 */
[----:B------:R0:W-:Y:S04]  /*1360*/  STG.E desc[UR20][R2.64+0x4080], R13 ;  /* 0x0040800d02007986 */ /* 0x0001e8000c101914 */
[----:B------:R0:W-:Y:S04]  /*1370*/  STG.E desc[UR20][R2.64+0x4800], R14 ;  /* 0x0048000e02007986 */ /* 0x0001e8000c101914 */
[----:B------:R0:W-:Y:S04]  /*1380*/  STG.E desc[UR20][R2.64+0x4880], R15 ;  /* 0x0048800f02007986 */ /* 0x0001e8000c101914 */
[----:B-----5:R0:W-:Y:S04]  /*1390*/  STG.E desc[UR20][R2.64+0x5000], R8 ;  /* 0x0050000802007986 */ /* 0x0201e8000c101914 */
[----:B------:R0:W-:Y:S04]  /*13a0*/  STG.E desc[UR20][R2.64+0x5080], R9 ;  /* 0x0050800902007986 */ /* 0x0001e8000c101914 */
        /* <DEDUP_REMOVED lines=9> */
[----:B------:R0:W-:Y:S01]  /*1440*/  STG.E desc[UR20][R16.64+0x7880], R23 ;  /* 0x0078801710007986 */ /* 0x0001e2000c101914 */
[----:B------:R-:W-:Y:S06]  /*1450*/  BAR.SYNC.DEFER_BLOCKING 0x0 ;  /* 0x0000000000007b1d */ /* 0x000fec0000010000 */
[----:B------:R-:W-:Y:S05]  /*1460*/  @P1 BRA `(.L_x_8) ;  /* 0x00000000009c1947 */ /* 0x000fea0003800000 */
[----:B------:R-:W-:Y:S01]  /*1470*/  NOP ;  /* 0x0000000000007918 */ /* 0x000fe20000000000 */
[----:B------:R-:W-:Y:S01]  /*1480*/  UMOV UR4, 0x50 ;  /* 0x0000005000047882 */ /* 0x000fe20000000000 */
[----:B------:R-:W-:Y:S01]  /*1490*/  IMAD.U32 R0, RZ, RZ, UR13 ;  /* 0x0000000dff007e24 */ /* 0x000fe2000f8e00ff */
[----:B------:R-:W-:Y:S01]  /*14a0*/  ULEA UR11, UR11, UR4, 0x18 ;  /* 0x000000040b0b7291 */ /* 0x000fe2000f8ec0ff */
[----:B0-----:R-:W-:Y:S02]  /*14b0*/  IMAD.MOV.U32 R3, RZ, RZ, 0x3 ;  /* 0x00000003ff037424 */ /* 0x001fe400078e00ff */
[----:B------:R-:W-:Y:S01]  /*14c0*/  IMAD.MOV.U32 R7, RZ, RZ, 0x1 ;  /* 0x00000001ff077424 */ /* 0x000fe200078e00ff */
[----:B------:R-:W-:-:S04]  /*14d0*/  LOP3.LUT R0, R0, 0xffff, RZ, 0xc0, !PT ;  /* 0x0000ffff00007812 */ /* 0x000fc800078ec0ff */
[----:B------:R-:W-:Y:S01]  /*14e0*/  SHF.R.U32.HI R0, RZ, 0x5, R0 ;  /* 0x00000005ff007819 */ /* 0x000fe20000011600 */
[----:B------:R-:W0:Y:S04]  /*14f0*/  LDS R5, [UR11] ;  /* 0x0000000bff057984 */ /* 0x000e280008000800 */
[----:B------:R-:W-:Y:S01]  /*1500*/  VIADD R2, R0, 0x10 ;  /* 0x0000001000027836 */ /* 0x000fe20000000000 */
[----:B------:R-:W-:-:S04]  /*1510*/  SHF.L.U32 R0, R3, R0, RZ ;  /* 0x0000000003007219 */ /* 0x000fc800000006ff */
[----:B------:R-:W-:-:S04]  /*1520*/  SHF.L.U32 R3, R7, R2, RZ ;  /* 0x0000000207037219 */ /* 0x000fc800000006ff */
[----:B------:R-:W-:-:S04]  /*1530*/  LOP3.LUT R0, R3, R0, RZ, 0xfc, !PT ;  /* 0x0000000003007212 */ /* 0x000fc800078efcff */
[C---:B------:R-:W-:Y:S02]  /*1540*/  LOP3.LUT R2, R0.reuse, 0xffff, RZ, 0xc0, !PT ;  /* 0x0000ffff00027812 */ /* 0x040fe400078ec0ff */
[----:B0-----:R-:W-:-:S04]  /*1550*/  LOP3.LUT R3, R0, 0xffff, R5, 0x80, !PT ;  /* 0x0000ffff00037812 */ /* 0x001fc800078e8005 */
[----:B------:R-:W-:-:S13]  /*1560*/  ISETP.NE.AND P0, PT, R3, R2, PT ;  /* 0x000000020300720c */ /* 0x000fda0003f05270 */
[----:B------:R-:W-:Y:S05]  /*1570*/  @P0 BRA `(.L_x_9) ;  /* 0x0000000000500947 */ /* 0x000fea0003800000 */
[----:B------:R-:W-:Y:S02]  /*1580*/  SHF.R.U32.HI R5, RZ, 0x10, R5 ;  /* 0x00000010ff057819 */ /* 0x000fe40000011605 */
[----:B------:R-:W-:-:S04]  /*1590*/  SHF.R.U32.HI R2, RZ, 0x10, R0 ;  /* 0x00000010ff027819 */ /* 0x000fc80000011600 */
[----:B------:R-:W-:-:S04]  /*15a0*/  LOP3.LUT R5, R5, R2, RZ, 0xc0, !PT ;  /* 0x0000000205057212 */ /* 0x000fc800078ec0ff */
[----:B------:R-:W-:-:S13]  /*15b0*/  ISETP.NE.AND P0, PT, R5, R2, PT ;  /* 0x000000020500720c */ /* 0x000fda0003f05270 */
[----:B------:R-:W-:Y:S05]  /*15c0*/  @P0 BRA `(.L_x_10) ;  /* 0x0000000000300947 */ /* 0x000fea0003800000 */
[----:B------:R-:W-:Y:S01]  /*15d0*/  R2UR UR4, R0 ;  /* 0x00000000000472ca */ /* 0x000fe200000e0000 */
[----:B------:R-:W-:Y:S01]  /*15e0*/  VOTEU.ANY UR5, UPT, PT ;  /* 0x0000000000057886 */ /* 0x000fe200038e0100 */
[----:B------:R-:W0:Y:S01]  /*15f0*/  S2R R0, SR_LANEID ;  /* 0x0000000000007919 */ /* 0x000e220000000000 */
[----:B------:R-:W-:-:S10]  /*1600*/  UFLO.U32 UR5, UR5 ;  /* 0x00000005000572bd */ /* 0x000fd400080e0000 */
[----:B------:R-:W-:-:S06]  /*1610*/  ULOP3.LUT UR4, URZ, UR4, URZ, 0x33, !UPT ;  /* 0x00000004ff047292 */ /* 0x000fcc000f8e33ff */
[----:B------:R-:W-:-:S04]  /*1620*/  IMAD.U32 R2, RZ, RZ, UR4 ;  /* 0x00000004ff027e24 */ /* 0x000fc8000f8e00ff */
[----:B------:R-:W1:Y:S02]  /*1630*/  REDUX UR6, R2 ;  /* 0x00000000020673c4 */ /* 0x000e640000000000 */
[----:B------:R2:W-:Y:S01]  /*1640*/  UTCATOMSWS.AND URZ, UR4 ;  /* 0x0000000400ff79e3 */ /* 0x0005e20008000000 */
[----:B0-----:R-:W-:Y:S01]  /*1650*/  ISETP.EQ.U32.AND P0, PT, R0, UR5, PT ;  /* 0x0000000500007c0c */ /* 0x001fe2000bf02070 */
[----:B-1----:R-:W-:-:S12]  /*1660*/  IMAD.U32 R0, RZ, RZ, UR6 ;  /* 0x00000006ff007e24 */ /* 0x002fd8000f8e00ff */
[----:B------:R2:W-:Y:S01]  /*1670*/  @P0 ATOMS.AND RZ, [UR11], R0 ;  /* 0x00000000ffff098c */ /* 0x0005e2000a80000b */
[----:B------:R-:W-:Y:S05]  /*1680*/  BRA `(.L_x_8) ;  /* 0x0000000000147947 */ /* 0x000fea0003800000 */
.L_x_10:
[----:B------:R-:W-:-:S07]  /*1690*/  MOV R2, 0x16b0 ;  /* 0x000016b000027802 */ /* 0x000fce0000000f00 */
[----:B------:R-:W-:Y:S05]  /*16a0*/  CALL.REL.NOINC `($__internal_0_$__cuda_sm10x_tcgen05_guardrail_trap_col_being_dealloced_not_returned_by_alloc) ;  /* 0x0000000000207944 */ /* 0x000fea0003c00000 */
[----:B------:R-:W-:Y:S05]  /*16b0*/  BRA `(.L_x_8) ;  /* 0x0000000000087947 */ /* 0x000fea0003800000 */
.L_x_9:
[----:B------:R-:W-:-:S07]  /*16c0*/  MOV R2, 0x16e0 ;  /* 0x000016e000027802 */ /* 0x000fce0000000f00 */
[----:B------:R-:W-:Y:S05]  /*16d0*/  CALL.REL.NOINC `($__internal_2_$__cuda_sm10x_tcgen05_guardrail_trap_unallocated_columns_being_dealloced) ;  /* 0x00000000002c7944 */ /* 0x000fea0003c00000 */
.L_x_8:
[----:B------:R-:W-:Y:S01]  /*16e0*/  NOP ;  /* 0x0000000000007918 */ /* 0x000fe20000000000 */
[----:B--2---:R-:W-:Y:S05]  /*16f0*/  EXIT ;  /* 0x000000000000794d */ /* 0x004fea0003800000 */
.L_x_7:
[----:B------:R-:W0:Y:S02]  /*1700*/  SYNCS.PHASECHK.TRANS64.TRYWAIT P0, [UR12+0x6000], RZ ;  /* 0x006000ffff0075a7 */ /* 0x000e24000800110c */
[----:B0-----:R-:W-:Y:S05]  /*1710*/  @!P0 BRA `(.L_x_7) ;  /* 0xfffffffc00f88947 */ /* 0x001fea000383ffff */
[----:B------:R-:W-:Y:S05]  /*1720*/  BRA `(.L_x_11) ;  /* 0xfffffff8000c7947 */ /* 0x000fea000383ffff */
        .weak           $__internal_0_$__cuda_sm10x_tcgen05_guardrail_trap_col_being_dealloced_not_returned_by_alloc
        .type           $__internal_0_$__cuda_sm10x_tcgen05_guardrail_trap_col_being_dealloced_not_returned_by_alloc,@function
        .size           $__internal_0_$__cuda_sm10x_tcgen05_guardrail_trap_col_being_dealloced_not_returned_by_alloc,($__internal_1_$__cuda_sm10x_tcgen05_guardrail_trap_phase_invalid_during_alloc - $__internal_0_$__cuda_sm10x_tcgen05_guardrail_trap_col_being_dealloced_not_returned_by_alloc)
$__internal_0_$__cuda_sm10x_tcgen05_guardrail_trap_col_being_dealloced_not_returned_by_alloc:
[----:B------:R-:W-:Y:S05]  /*1730*/  BPT.TRAP 0x1 ;  /* 0x000000040000795c */ /* 0x000fea0000300000 */
[----:B------:R-:W-:-:S04]  /*1740*/  IMAD.MOV.U32 R3, RZ, RZ, 0x0 ;  /* 0x00000000ff037424 */ /* 0x000fc800078e00ff */
[----:B------:R-:W-:Y:S05]  /*1750*/  RET.REL.NODEC R2 `(gluon_mma) ;  /* 0xffffffe802287950 */ /* 0x000fea0003c3ffff */
        .weak           $__internal_1_$__cuda_sm10x_tcgen05_guardrail_trap_phase_invalid_during_alloc
        .type           $__internal_1_$__cuda_sm10x_tcgen05_guardrail_trap_phase_invalid_during_alloc,@function
        .size           $__internal_1_$__cuda_sm10x_tcgen05_guardrail_trap_phase_invalid_during_alloc,($__internal_2_$__cuda_sm10x_tcgen05_guardrail_trap_unallocated_columns_being_dealloced - $__internal_1_$__cuda_sm10x_tcgen05_guardrail_trap_phase_invalid_during_alloc)
$__internal_1_$__cuda_sm10x_tcgen05_guardrail_trap_phase_invalid_during_alloc:
[----:B------:R-:W-:Y:S05]  /*1760*/  BPT.TRAP 0x1 ;  /* 0x000000040000795c */ /* 0x000fea0000300000 */
[----:B------:R-:W-:-:S04]  /*1770*/  IMAD.MOV.U32 R3, RZ, RZ, 0x0 ;  /* 0x00000000ff037424 */ /* 0x000fc800078e00ff */
[----:B------:R-:W-:Y:S05]  /*1780*/  RET.REL.NODEC R2 `(gluon_mma) ;  /* 0xffffffe8021c7950 */ /* 0x000fea0003c3ffff */
        .weak           $__internal_2_$__cuda_sm10x_tcgen05_guardrail_trap_unallocated_columns_being_dealloced
        .type           $__internal_2_$__cuda_sm10x_tcgen05_guardrail_trap_unallocated_columns_being_dealloced,@function
        .size           $__internal_2_$__cuda_sm10x_tcgen05_guardrail_trap_unallocated_columns_being_dealloced,(.L_x_15 - $__internal_2_$__cuda_sm10x_tcgen05_guardrail_trap_unallocated_columns_being_dealloced)
$__internal_2_$__cuda_sm10x_tcgen05_guardrail_trap_unallocated_columns_being_dealloced:
[----:B------:R-:W-:Y:S05]  /*1790*/  BPT.TRAP 0x1 ;  /* 0x000000040000795c */ /* 0x000fea0000300000 */
[----:B------:R-:W-:-:S04]  /*17a0*/  IMAD.MOV.U32 R3, RZ, RZ, 0x0 ;  /* 0x00000000ff037424 */ /* 0x000fc800078e00ff */
[----:B------:R-:W-:Y:S05]  /*17b0*/  RET.REL.NODEC R2 `(gluon_mma) ;  /* 0xffffffe802107950 */ /* 0x000fea0003c3ffff */
.L_x_12:
[----:B------:R-:W-:-:S00]  /*17c0*/  BRA `(.L_x_12) ;  /* 0xfffffffc00fc7947 */ /* 0x000fc0000383ffff */
[----:B------:R-:W-:-:S00]  /*17d0*/  NOP ;  /* 0x0000000000007918 */ /* 0x000fc00000000000 */
        /* <DEDUP_REMOVED lines=10> */
.L_x_15:


//--------------------- .nv.shared.gluon_mma      --------------------------
	.section	.nv.shared.gluon_mma,"aw",@nobits
	.sectionflags	@""
	.align	16
	.zero		1024


//--------------------- .nv.shared.reserved.0     --------------------------
	.section	.nv.shared.reserved.0,"aw",@nobits
	.align	8
	.weak		__nv_reservedSMEM_offset_0_alias
	.size		__nv_reservedSMEM_offset_0_alias, 0, 64
	.other		__nv_reservedSMEM_offset_0_alias,@"STO_CUDA_RESERVED_SHARED STV_DEFAULT"
__nv_reservedSMEM_offset_0_alias:
	.zero		0
.nv.shared.reserved.0:
	.zero		64
	.weak		__nv_reservedSMEM_allocation_phase
	.type		__nv_reservedSMEM_allocation_phase,@object
	.size		__nv_reservedSMEM_allocation_phase,(.L_0 - __nv_reservedSMEM_allocation_phase)
__nv_reservedSMEM_allocation_phase:
	.zero		1
.L_0:
	.zero		7
	.weak		__nv_reservedSMEM_devtool_atexit_pc
	.type		__nv_reservedSMEM_devtool_atexit_pc,@object
	.size		__nv_reservedSMEM_devtool_atexit_pc,(__nv_reservedSMEM_allocation_mask - __nv_reservedSMEM_devtool_atexit_pc)
__nv_reservedSMEM_devtool_atexit_pc:
	.zero		8
	.weak		__nv_reservedSMEM_allocation_mask
	.type		__nv_reservedSMEM_allocation_mask,@object
	.size		__nv_reservedSMEM_allocation_mask,(.L_2 - __nv_reservedSMEM_allocation_mask)
__nv_reservedSMEM_allocation_mask:
	.zero		4
.L_2:


//--------------------- .nv.constant0.gluon_mma   --------------------------
	.section	.nv.constant0.gluon_mma,"a",@progbits
	.sectionflags	@""
	.align	4
.nv.constant0.gluon_mma:
	.zero		936


//--------------------- SYMBOLS --------------------------

	.type		.nv.reservedSmem.offset0,@object
	.size		.nv.reservedSmem.offset0,0x4
	.type		.nv.reservedSmem.cap,@object
	.size		.nv.reservedSmem.cap,0x4
